	.headerflags	@"EF_CUDA_TEXMODE_UNIFIED EF_CUDA_64BIT_ADDRESS EF_CUDA_ACCELERATORS EF_CUDA_SM90 EF_CUDA_VIRTUAL_SM(EF_CUDA_SM90)"
	.elftype	@"ET_EXEC"


//--------------------- .nv.info                  --------------------------
	.section	.nv.info,"",@"SHT_CUDA_INFO"
	.align	4


	//----- nvinfo : EIATTR_REGCOUNT
	.align		4
        /*0000*/ 	.byte	0x04, 0x2f
        /*0002*/ 	.short	(.L_3 - .L_2)
	.align		4
.L_2:
        /*0004*/ 	.word	index@(triton_poi_fused__native_batch_norm_legit_no_training_58)
        /*0008*/ 	.word	0x00000012


	//----- nvinfo : EIATTR_MIN_STACK_SIZE
	.align		4
.L_3:
        /*000c*/ 	.byte	0x04, 0x12
        /*000e*/ 	.short	(.L_5 - .L_4)
	.align		4
.L_4:
        /*0010*/ 	.word	index@(triton_poi_fused__native_batch_norm_legit_no_training_58)
        /*0014*/ 	.word	0x00000000


	//----- nvinfo : EIATTR_FRAME_SIZE
	.align		4
.L_5:
        /*0018*/ 	.byte	0x04, 0x11
        /*001a*/ 	.short	(.L_7 - .L_6)
	.align		4
.L_6:
        /*001c*/ 	.word	index@(triton_poi_fused__native_batch_norm_legit_no_training_58)
        /*0020*/ 	.word	0x00000000


	//----- nvinfo : EIATTR_MIN_STACK_SIZE
	.align		4
.L_7:
        /*0024*/ 	.byte	0x04, 0x12
        /*0026*/ 	.short	(.L_9 - .L_8)
	.align		4
.L_8:
        /*0028*/ 	.word	index@(triton_poi_fused__native_batch_norm_legit_no_training_58)
        /*002c*/ 	.word	0x00000000
.L_9:


//--------------------- .nv.info.triton_poi_fused__native_batch_norm_legit_no_training_58 --------------------------
	.section	.nv.info.triton_poi_fused__native_batch_norm_legit_no_training_58,"",@"SHT_CUDA_INFO"
	.sectionflags	@""
	.align	4


	//----- nvinfo : EIATTR_CUDA_API_VERSION
	.align		4
        /*0000*/ 	.byte	0x04, 0x37
        /*0002*/ 	.short	(.L_11 - .L_10)
.L_10:
        /*0004*/ 	.word	0x0000007c


	//----- nvinfo : EIATTR_KPARAM_INFO
	.align		4
.L_11:
        /*0008*/ 	.byte	0x04, 0x17
        /*000a*/ 	.short	(.L_13 - .L_12)
.L_12:
        /*000c*/ 	.word	0x00000000
        /*0010*/ 	.short	0x0006
        /*0012*/ 	.short	0x0030
        /*0014*/ 	.byte	0x00, 0xf0, 0x11, 0x00


	//----- nvinfo : EIATTR_KPARAM_INFO
	.align		4
.L_13:
        /*0018*/ 	.byte	0x04, 0x17
        /*001a*/ 	.short	(.L_15 - .L_14)
.L_14:
        /*001c*/ 	.word	0x00000000
        /*0020*/ 	.short	0x0005
        /*0022*/ 	.short	0x0028
        /*0024*/ 	.byte	0x00, 0xf4, 0x21, 0x00


	//----- nvinfo : EIATTR_KPARAM_INFO
	.align		4
.L_15:
        /*0028*/ 	.byte	0x04, 0x17
        /*002a*/ 	.short	(.L_17 - .L_16)
.L_16:
        /*002c*/ 	.word	0x00000000
        /*0030*/ 	.short	0x0004
        /*0032*/ 	.short	0x0020
        /*0034*/ 	.byte	0x00, 0xf4, 0x21, 0x00


	//----- nvinfo : EIATTR_KPARAM_INFO
	.align		4
.L_17:
        /*0038*/ 	.byte	0x04, 0x17
        /*003a*/ 	.short	(.L_19 - .L_18)
.L_18:
        /*003c*/ 	.word	0x00000000
        /*0040*/ 	.short	0x0003
        /*0042*/ 	.short	0x0018
        /*0044*/ 	.byte	0x00, 0xf4, 0x21, 0x00


	//----- nvinfo : EIATTR_KPARAM_INFO
	.align		4
.L_19:
        /*0048*/ 	.byte	0x04, 0x17
        /*004a*/ 	.short	(.L_21 - .L_20)
.L_20:
        /*004c*/ 	.word	0x00000000
        /*0050*/ 	.short	0x0002
        /*0052*/ 	.short	0x0010
        /*0054*/ 	.byte	0x00, 0xf4, 0x21, 0x00


	//----- nvinfo : EIATTR_KPARAM_INFO
	.align		4
.L_21:
        /*0058*/ 	.byte	0x04, 0x17
        /*005a*/ 	.short	(.L_23 - .L_22)
.L_22:
        /*005c*/ 	.word	0x00000000
        /*0060*/ 	.short	0x0001
        /*0062*/ 	.short	0x0008
        /*0064*/ 	.byte	0x00, 0xf4, 0x21, 0x00


	//----- nvinfo : EIATTR_KPARAM_INFO
	.align		4
.L_23:
        /*0068*/ 	.byte	0x04, 0x17
        /*006a*/ 	.short	(.L_25 - .L_24)
.L_24:
        /*006c*/ 	.word	0x00000000
        /*0070*/ 	.short	0x0000
        /*0072*/ 	.short	0x0000
        /*0074*/ 	.byte	0x00, 0xf4, 0x21, 0x00


	//----- nvinfo : EIATTR_SPARSE_MMA_MASK
	.align		4
.L_25:
        /*0078*/ 	.byte	0x03, 0x50
        /*007a*/ 	.short	0x0000


	//----- nvinfo : EIATTR_MAXREG_COUNT
	.align		4
        /*007c*/ 	.byte	0x03, 0x1b
        /*007e*/ 	.short	0x00ff


	//----- nvinfo : EIATTR_EXIT_INSTR_OFFSETS
	.align		4
        /*0080*/ 	.byte	0x04, 0x1c
        /*0082*/ 	.short	(.L_27 - .L_26)


	//   ....[0]....
.L_26:
        /*0084*/ 	.word	0x000002b0


	//----- nvinfo : EIATTR_REQNTID
	.align		4
.L_27:
        /*0088*/ 	.byte	0x04, 0x10
        /*008a*/ 	.short	(.L_29 - .L_28)
.L_28:
        /*008c*/ 	.word	0x00000080
        /*0090*/ 	.word	0x00000001
        /*0094*/ 	.word	0x00000001


	//----- nvinfo : EIATTR_CBANK_PARAM_SIZE
	.align		4
.L_29:
        /*0098*/ 	.byte	0x03, 0x19
        /*009a*/ 	.short	0x0034


	//----- nvinfo : EIATTR_PARAM_CBANK
	.align		4
        /*009c*/ 	.byte	0x04, 0x0a
        /*009e*/ 	.short	(.L_31 - .L_30)
	.align		4
.L_30:
        /*00a0*/ 	.word	index@(.nv.constant0.triton_poi_fused__native_batch_norm_legit_no_training_58)
        /*00a4*/ 	.short	0x0210
        /*00a6*/ 	.short	0x0034


	//----- nvinfo : EIATTR_SW_WAR
	.align		4
.L_31:
        /*00a8*/ 	.byte	0x04, 0x36
        /*00aa*/ 	.short	(.L_33 - .L_32)
.L_32:
        /*00ac*/ 	.word	0x00000008
.L_33:


//--------------------- .nv.callgraph             --------------------------
	.section	.nv.callgraph,"",@"SHT_CUDA_CALLGRAPH"
	.align	4
	.sectionentsize	8
	.align		4
        /*0000*/ 	.word	0x00000000
	.align		4
        /*0004*/ 	.word	0xffffffff
	.align		4
        /*0008*/ 	.word	0x00000000
	.align		4
        /*000c*/ 	.word	0xfffffffe
	.align		4
        /*0010*/ 	.word	0x00000000
	.align		4
        /*0014*/ 	.word	0xfffffffd
	.align		4
        /*0018*/ 	.word	0x00000000
	.align		4
        /*001c*/ 	.word	0xfffffffc


//--------------------- .nv.constant4             --------------------------
	.section	.nv.constant4,"a",@progbits
	.align	8
	.align		8
.nv.constant4:
        /*0000*/ 	.dword	_$_str
	.align		8
        /*0008*/ 	.dword	_$_str_$_2


//--------------------- .text.triton_poi_fused__native_batch_norm_legit_no_training_58 --------------------------
	.section	.text.triton_poi_fused__native_batch_norm_legit_no_training_58,"ax",@progbits
	.align	128
        .global         triton_poi_fused__native_batch_norm_legit_no_training_58
        .type           triton_poi_fused__native_batch_norm_legit_no_training_58,@function
        .size           triton_poi_fused__native_batch_norm_legit_no_training_58,(.L_x_1 - triton_poi_fused__native_batch_norm_legit_no_training_58)
        .other          triton_poi_fused__native_batch_norm_legit_no_training_58,@"STO_CUDA_ENTRY STV_DEFAULT"
triton_poi_fused__native_batch_norm_legit_no_training_58:
.text.triton_poi_fused__native_batch_norm_legit_no_training_58:
[----:B------:R-:W-:Y:S01]  /*0000*/  LDC R1, c[0x0][0x28] ;  /* 0x00000a00ff017b82 */ /* 0x000fe20000000800 */
[----:B------:R-:W1:Y:S07]  /*0010*/  S2R R2, SR_TID.X ;  /* 0x0000000000027919 */ /* 0x000e6e0000002100 */
[----:B------:R-:W2:Y:S01]  /*0020*/  LDC.64 R8, c[0x0][0x220] ;  /* 0x00008800ff087b82 */ /* 0x000ea20000000a00 */
[----:B------:R-:W-:Y:S01]  /*0030*/  ULDC.64 UR4, c[0x0][0x208] ;  /* 0x0000820000047ab9 */ /* 0x000fe20000000a00 */
[----:B------:R-:W3:Y:S06]  /*0040*/  S2R R3, SR_CTAID.X ;  /* 0x0000000000037919 */ /* 0x000eec0000002500 */
[----:B------:R-:W4:Y:S08]  /*0050*/  LDC.64 R6, c[0x0][0x218] ;  /* 0x00008600ff067b82 */ /* 0x000f300000000a00 */
[----:B------:R-:W5:Y:S08]  /*0060*/  LDC.64 R10, c[0x0][0x228] ;  /* 0x00008a00ff0a7b82 */ /* 0x000f700000000a00 */
[----:B------:R-:W5:Y:S01]  /*0070*/  LDC.64 R12, c[0x0][0x230] ;  /* 0x00008c00ff0c7b82 */ /* 0x000f620000000a00 */
[----:B-1----:R-:W-:-:S04]  /*0080*/  LOP3.LUT R2, R2, 0x7f, RZ, 0xc0, !PT ;  /* 0x0000007f02027812 */ /* 0x002fc800078ec0ff */
[----:B---3--:R-:W-:Y:S01]  /*0090*/  LEA R3, R3, R2, 0x7 ;  /* 0x0000000203037211 */ /* 0x008fe200078e38ff */
[----:B------:R-:W-:-:S10]  /*00a0*/  HFMA2.MMA R2, -RZ, RZ, 0, 0 ;  /* 0x00000000ff027435 */ /* 0x000fd400000001ff */
[----:B------:R-:W-:-:S05]  /*00b0*/  IMAD.HI R0, R3, -0x6db6db6d, R2 ;  /* 0x9249249303007827 */ /* 0x000fca00078e0202 */
[----:B------:R-:W-:-:S04]  /*00c0*/  SHF.R.U32.HI R5, RZ, 0x1f, R0 ;  /* 0x0000001fff057819 */ /* 0x000fc80000011600 */
[----:B------:R-:W-:-:S05]  /*00d0*/  LEA.HI.SX32 R5, R0, R5, 0x16 ;  /* 0x0000000500057211 */ /* 0x000fca00078fb2ff */
[----:B------:R-:W-:Y:S02]  /*00e0*/  IMAD R15, R5, -0x700, R3 ;  /* 0xfffff900050f7824 */ /* 0x000fe400078e0203 */
[----:B------:R-:W1:Y:S02]  /*00f0*/  LDC.64 R4, c[0x0][0x210] ;  /* 0x00008400ff047b82 */ /* 0x000e640000000a00 */
[----:B--2---:R-:W-:-:S06]  /*0100*/  IMAD.WIDE R8, R15, 0x4, R8 ;  /* 0x000000040f087825 */ /* 0x004fcc00078e0208 */
[----:B------:R-:W2:Y:S01]  /*0110*/  LDG.E.EL R8, desc[UR4][R8.64] ;  /* 0x0000000408087981 */ /* 0x000ea2000c2e1900 */
[----:B----4-:R-:W-:-:S06]  /*0120*/  IMAD.WIDE R6, R15, 0x4, R6 ;  /* 0x000000040f067825 */ /* 0x010fcc00078e0206 */
[----:B------:R-:W3:Y:S01]  /*0130*/  LDG.E.EL R7, desc[UR4][R6.64] ;  /* 0x0000000406077981 */ /* 0x000ee2000c2e1900 */
[----:B-----5:R-:W-:-:S04]  /*0140*/  IMAD.WIDE R10, R15, 0x4, R10 ;  /* 0x000000040f0a7825 */ /* 0x020fc800078e020a */
[----:B0-----:R-:W-:Y:S02]  /*0150*/  IMAD.WIDE R12, R15, 0x4, R12 ;  /* 0x000000040f0c7825 */ /* 0x001fe400078e020c */
[----:B------:R-:W4:Y:S02]  /*0160*/  LDG.E.EL R10, desc[UR4][R10.64] ;  /* 0x000000040a0a7981 */ /* 0x000f24000c2e1900 */
[----:B-1----:R-:W-:Y:S02]  /*0170*/  IMAD.WIDE R4, R3, 0x4, R4 ;  /* 0x0000000403047825 */ /* 0x002fe400078e0204 */
[----:B------:R-:W4:Y:S04]  /*0180*/  LDG.E.EL R13, desc[UR4][R12.64] ;  /* 0x000000040c0d7981 */ /* 0x000f28000c2e1900 */
[----:B------:R0:W3:Y:S01]  /*0190*/  LDG.E R0, desc[UR4][R4.64] ;  /* 0x0000000404007981 */ /* 0x0000e2000c1e1900 */
[----:B------:R-:W-:Y:S01]  /*01a0*/  MOV R2, 0x3e800000 ;  /* 0x3e80000000027802 */ /* 0x000fe20000000f00 */
[----:B0-----:R-:W0:Y:S01]  /*01b0*/  LDC.64 R4, c[0x0][0x238] ;  /* 0x00008e00ff047b82 */ /* 0x001e220000000a00 */
[----:B--2---:R-:W-:-:S04]  /*01c0*/  FADD R8, R8, 9.9999997473787516356e-06 ;  /* 0x3727c5ac08087421 */ /* 0x004fc80000000000 */
[----:B------:R-:W1:Y:S02]  /*01d0*/  MUFU.SQRT R9, R8 ;  /* 0x0000000800097308 */ /* 0x000e640000002000 */
[C---:B-1----:R-:W-:Y:S02]  /*01e0*/  FSETP.GT.AND P0, PT, R9.reuse, 8.50705917302346158658e+37, PT ;  /* 0x7e8000000900780b */ /* 0x042fe40003f04000 */
[----:B------:R-:W-:-:S11]  /*01f0*/  FSETP.GEU.AND P1, PT, R9, 1.175494350822287508e-38, PT ;  /* 0x008000000900780b */ /* 0x000fd60003f2e000 */
[----:B------:R-:W-:-:S04]  /*0200*/  @P0 FMUL R9, R9, 0.25 ;  /* 0x3e80000009090820 */ /* 0x000fc80000400000 */
[----:B------:R-:W-:-:S06]  /*0210*/  @!P1 FMUL R9, R9, 16777216 ;  /* 0x4b80000009099820 */ /* 0x000fcc0000400000 */
[----:B------:R-:W1:Y:S01]  /*0220*/  MUFU.RCP R9, R9 ;  /* 0x0000000900097308 */ /* 0x000e620000001000 */
[----:B------:R-:W-:Y:S01]  /*0230*/  FSEL R2, R2, 1, P0 ;  /* 0x3f80000002027808 */ /* 0x000fe20000000000 */
[----:B---3--:R-:W-:-:S04]  /*0240*/  FADD R0, R0, -R7 ;  /* 0x8000000700007221 */ /* 0x008fc80000000000 */
[----:B------:R-:W-:-:S04]  /*0250*/  @!P1 FMUL R2, R2, 16777216 ;  /* 0x4b80000002029820 */ /* 0x000fc80000400000 */
[----:B-1----:R-:W-:-:S04]  /*0260*/  FMUL R7, R9, R2 ;  /* 0x0000000209077220 */ /* 0x002fc80000400000 */
[----:B------:R-:W-:Y:S01]  /*0270*/  FMUL R0, R0, R7 ;  /* 0x0000000700007220 */ /* 0x000fe20000400000 */
[----:B0-----:R-:W-:-:S04]  /*0280*/  IMAD.WIDE R2, R3, 0x4, R4 ;  /* 0x0000000403027825 */ /* 0x001fc800078e0204 */
[----:B----4-:R-:W-:-:S05]  /*0290*/  FFMA R13, R10, R0, R13 ;  /* 0x000000000a0d7223 */ /* 0x010fca000000000d */
[----:B------:R-:W-:Y:S01]  /*02a0*/  STG.E desc[UR4][R2.64], R13 ;  /* 0x0000000d02007986 */ /* 0x000fe2000c101904 */
[----:B------:R-:W-:Y:S05]  /*02b0*/  EXIT ;  /* 0x000000000000794d */ /* 0x000fea0003800000 */
.L_x_0:
[----:B------:R-:W-:-:S00]  /*02c0*/  BRA `(.L_x_0) ;  /* 0xfffffffc00fc7947 */ /* 0x000fc0000383ffff */
[----:B------:R-:W-:-:S00]  /*02d0*/  NOP ;  /* 0x0000000000007918 */ /* 0x000fc00000000000 */
        /* <DEDUP_REMOVED lines=10> */
.L_x_1:


//--------------------- .nv.global.init           --------------------------
	.section	.nv.global.init,"aw",@progbits
.nv.global.init:
	.type		_$_str,@object
	.size		_$_str,(_$_str_$_2 - _$_str)
_$_str:
        /*0000*/ 	.byte	0x5f, 0x5f, 0x43, 0x55, 0x44, 0x41, 0x5f, 0x46, 0x54, 0x5a, 0x00
	.type		_$_str_$_2,@object
	.size		_$_str_$_2,(.L_1 - _$_str_$_2)
_$_str_$_2:
        /*000b*/ 	.byte	0x5f, 0x5f, 0x43, 0x55, 0x44, 0x41, 0x5f, 0x50, 0x52, 0x45, 0x43, 0x5f, 0x53, 0x51, 0x52, 0x54
        /*001b*/ 	.byte	0x00
.L_1:


//--------------------- .nv.constant0.triton_poi_fused__native_batch_norm_legit_no_training_58 --------------------------
	.section	.nv.constant0.triton_poi_fused__native_batch_norm_legit_no_training_58,"a",@progbits
	.sectionflags	@""
	.align	4
.nv.constant0.triton_poi_fused__native_batch_norm_legit_no_training_58:
	.zero		580
